//
// Generated by NVIDIA NVVM Compiler
//
// Compiler Build ID: CL-36424714
// Cuda compilation tools, release 13.0, V13.0.88
// Based on NVVM 20.0.0
//

.version 9.0
.target sm_100
.address_size 64

	// .globl	_Z22HistogramPrivateKernelPcjPj

.visible .entry _Z22HistogramPrivateKernelPcjPj(
	.param .u64 .ptr .align 1 _Z22HistogramPrivateKernelPcjPj_param_0,
	.param .u32 _Z22HistogramPrivateKernelPcjPj_param_1,
	.param .u64 .ptr .align 1 _Z22HistogramPrivateKernelPcjPj_param_2
)
{
	.reg .pred 	%p<12>;
	.reg .b16 	%rs<6>;
	.reg .b32 	%r<30>;
	.reg .b64 	%rd<23>;

	ld.param.u64 	%rd2, [_Z22HistogramPrivateKernelPcjPj_param_0];
	ld.param.u32 	%r12, [_Z22HistogramPrivateKernelPcjPj_param_1];
	ld.param.u64 	%rd3, [_Z22HistogramPrivateKernelPcjPj_param_2];
	cvta.to.global.u64 	%rd1, %rd3;
	mov.u32 	%r1, %ctaid.x;
	mov.u32 	%r13, %ntid.x;
	mov.u32 	%r2, %tid.x;
	mad.lo.s32 	%r3, %r1, %r13, %r2;
	setp.ge.u32 	%p1, %r3, %r12;
	@%p1 bra 	$L__BB0_3;
	cvta.to.global.u64 	%rd4, %rd2;
	cvt.u64.u32 	%rd5, %r3;
	add.s64 	%rd6, %rd4, %rd5;
	ld.global.u8 	%rs2, [%rd6];
	add.s16 	%rs1, %rs2, -97;
	and.b16  	%rs3, %rs1, 255;
	setp.gt.u16 	%p2, %rs3, 25;
	@%p2 bra 	$L__BB0_3;
	and.b16  	%rs4, %rs1, 252;
	shr.u16 	%rs5, %rs4, 2;
	cvt.u32.u16 	%r14, %rs5;
	mad.lo.s32 	%r15, %r1, 7, %r14;
	mul.wide.u32 	%rd7, %r15, 4;
	add.s64 	%rd8, %rd1, %rd7;
	atom.global.add.u32 	%r16, [%rd8], 1;
$L__BB0_3:
	setp.eq.s32 	%p3, %r1, 0;
	@%p3 bra 	$L__BB0_19;
	bar.sync 	0;
	setp.ne.s32 	%p4, %r2, 0;
	@%p4 bra 	$L__BB0_19;
	mul.lo.s32 	%r4, %r1, 7;
	mul.wide.u32 	%rd9, %r4, 4;
	add.s64 	%rd10, %rd1, %rd9;
	ld.global.u32 	%r5, [%rd10];
	setp.eq.s32 	%p5, %r5, 0;
	@%p5 bra 	$L__BB0_7;
	atom.global.add.u32 	%r17, [%rd1], %r5;
$L__BB0_7:
	add.s32 	%r18, %r4, 1;
	mul.wide.u32 	%rd11, %r18, 4;
	add.s64 	%rd12, %rd1, %rd11;
	ld.global.u32 	%r6, [%rd12];
	setp.eq.s32 	%p6, %r6, 0;
	@%p6 bra 	$L__BB0_9;
	atom.global.add.u32 	%r19, [%rd1+4], %r6;
$L__BB0_9:
	add.s32 	%r20, %r4, 2;
	mul.wide.u32 	%rd13, %r20, 4;
	add.s64 	%rd14, %rd1, %rd13;
	ld.global.u32 	%r7, [%rd14];
	setp.eq.s32 	%p7, %r7, 0;
	@%p7 bra 	$L__BB0_11;
	atom.global.add.u32 	%r21, [%rd1+8], %r7;
$L__BB0_11:
	add.s32 	%r22, %r4, 3;
	mul.wide.u32 	%rd15, %r22, 4;
	add.s64 	%rd16, %rd1, %rd15;
	ld.global.u32 	%r8, [%rd16];
	setp.eq.s32 	%p8, %r8, 0;
	@%p8 bra 	$L__BB0_13;
	atom.global.add.u32 	%r23, [%rd1+12], %r8;
$L__BB0_13:
	add.s32 	%r24, %r4, 4;
	mul.wide.u32 	%rd17, %r24, 4;
	add.s64 	%rd18, %rd1, %rd17;
	ld.global.u32 	%r9, [%rd18];
	setp.eq.s32 	%p9, %r9, 0;
	@%p9 bra 	$L__BB0_15;
	atom.global.add.u32 	%r25, [%rd1+16], %r9;
$L__BB0_15:
	add.s32 	%r26, %r4, 5;
	mul.wide.u32 	%rd19, %r26, 4;
	add.s64 	%rd20, %rd1, %rd19;
	ld.global.u32 	%r10, [%rd20];
	setp.eq.s32 	%p10, %r10, 0;
	@%p10 bra 	$L__BB0_17;
	atom.global.add.u32 	%r27, [%rd1+20], %r10;
$L__BB0_17:
	add.s32 	%r28, %r4, 6;
	mul.wide.u32 	%rd21, %r28, 4;
	add.s64 	%rd22, %rd1, %rd21;
	ld.global.u32 	%r11, [%rd22];
	setp.eq.s32 	%p11, %r11, 0;
	@%p11 bra 	$L__BB0_19;
	atom.global.add.u32 	%r29, [%rd1+24], %r11;
$L__BB0_19:
	ret;

}


// ===== COMPILED SASS (sm_100) =====

	.target	sm_100

	.elftype	@"ET_EXEC"


//--------------------- .note.nv.tkinfo           --------------------------
	.section	.note.nv.tkinfo,"",@"SHT_NOTE"
	.sectionflags	@"SHF_NOTE_NV_TKINFO"
	.tkinfo
        /*0018*/ 	.word	0x00000002
        /*0030*/ 	.string	""
        /*0030*/ 	.string	"ptxas"
        /*0030*/ 	.string	"Cuda compilation tools, release 13.0, V13.0.88"
        /*0030*/ 	.string	"Build cuda_13.0.r13.0/compiler.36424714_0"
        /*0030*/ 	.string	"-arch sm_100 -m 64 "



//--------------------- .note.nv.cuinfo           --------------------------
	.section	.note.nv.cuinfo,"",@"SHT_NOTE"
	.sectionflags	@"SHF_NOTE_NV_CUINFO"
        /*0018*/ 	.short	0x0002
        /*001a*/ 	.short	0x0064
        /*001c*/ 	.short	0x0082
	.zero		2


//--------------------- .nv.info                  --------------------------
	.section	.nv.info,"",@"SHT_CUDA_INFO"
	.align	4


	//----- nvinfo : EIATTR_REGCOUNT
	.align		4
        /*0000*/ 	.byte	0x04, 0x2f
        /*0002*/ 	.short	(.L_1 - .L_0)
	.align		4
.L_0:
        /*0004*/ 	.word	index@(_Z22HistogramPrivateKernelPcjPj)
        /*0008*/ 	.word	0x0000000e


	//----- nvinfo : EIATTR_FRAME_SIZE
	.align		4
.L_1:
        /*000c*/ 	.byte	0x04, 0x11
        /*000e*/ 	.short	(.L_3 - .L_2)
	.align		4
.L_2:
        /*0010*/ 	.word	index@(_Z22HistogramPrivateKernelPcjPj)
        /*0014*/ 	.word	0x00000000


	//----- nvinfo : EIATTR_MIN_STACK_SIZE
	.align		4
.L_3:
        /*0018*/ 	.byte	0x04, 0x12
        /*001a*/ 	.short	(.L_5 - .L_4)
	.align		4
.L_4:
        /*001c*/ 	.word	index@(_Z22HistogramPrivateKernelPcjPj)
        /*0020*/ 	.word	0x00000000
.L_5:


//--------------------- .nv.compat                --------------------------
	.section	.nv.compat,"",@"SHT_CUDA_COMPAT_INFO"
	.align	4
        /*0000*/ 	.byte	0x02, 0x09, 0x00, 0x00, 0x02, 0x02, 0x01, 0x00, 0x02, 0x05, 0x05, 0x00, 0x03, 0x07, 0x01, 0x01
        /*0010*/ 	.byte	0x02, 0x03, 0x00, 0x00, 0x02, 0x06, 0x01, 0x00, 0x04, 0x0b, 0x08, 0x00, 0x09, 0x00, 0x00, 0x00
        /*0020*/ 	.byte	0x00, 0x00, 0x00, 0x00


//--------------------- .nv.info._Z22HistogramPrivateKernelPcjPj --------------------------
	.section	.nv.info._Z22HistogramPrivateKernelPcjPj,"",@"SHT_CUDA_INFO"
	.sectionflags	@""
	.align	4


	//----- nvinfo : EIATTR_CUDA_API_VERSION
	.align		4
        /*0000*/ 	.byte	0x04, 0x37
        /*0002*/ 	.short	(.L_7 - .L_6)
.L_6:
        /*0004*/ 	.word	0x00000082


	//----- nvinfo : EIATTR_KPARAM_INFO
	.align		4
.L_7:
        /*0008*/ 	.byte	0x04, 0x17
        /*000a*/ 	.short	(.L_9 - .L_8)
.L_8:
        /*000c*/ 	.word	0x00000000
        /*0010*/ 	.short	0x0002
        /*0012*/ 	.short	0x0010
        /*0014*/ 	.byte	0x00, 0xf5, 0x21, 0x00


	//----- nvinfo : EIATTR_KPARAM_INFO
	.align		4
.L_9:
        /*0018*/ 	.byte	0x04, 0x17
        /*001a*/ 	.short	(.L_11 - .L_10)
.L_10:
        /*001c*/ 	.word	0x00000000
        /*0020*/ 	.short	0x0001
        /*0022*/ 	.short	0x0008
        /*0024*/ 	.byte	0x00, 0xf0, 0x11, 0x00


	//----- nvinfo : EIATTR_KPARAM_INFO
	.align		4
.L_11:
        /*0028*/ 	.byte	0x04, 0x17
        /*002a*/ 	.short	(.L_13 - .L_12)
.L_12:
        /*002c*/ 	.word	0x00000000
        /*0030*/ 	.short	0x0000
        /*0032*/ 	.short	0x0000
        /*0034*/ 	.byte	0x00, 0xf5, 0x21, 0x00


	//----- nvinfo : EIATTR_SPARSE_MMA_MASK
	.align		4
.L_13:
        /*0038*/ 	.byte	0x03, 0x50
        /*003a*/ 	.short	0x0000


	//----- nvinfo : EIATTR_MAXREG_COUNT
	.align		4
        /*003c*/ 	.byte	0x03, 0x1b
        /*003e*/ 	.short	0x00ff


	//----- nvinfo : EIATTR_NUM_BARRIERS
	.align		4
        /*0040*/ 	.byte	0x02, 0x4c
        /*0042*/ 	.byte	0x01
	.zero		1


	//----- nvinfo : EIATTR_MERCURY_ISA_VERSION
	.align		4
        /*0044*/ 	.byte	0x03, 0x5f
        /*0046*/ 	.short	0x0101


	//----- nvinfo : EIATTR_VRC_CTA_INIT_COUNT
	.align		4
        /*0048*/ 	.byte	0x02, 0x4a
	.zero		1
	.zero		1


	//----- nvinfo : EIATTR_EXIT_INSTR_OFFSETS
	.align		4
        /*004c*/ 	.byte	0x04, 0x1c
        /*004e*/ 	.short	(.L_15 - .L_14)


	//   ....[0]....
.L_14:
        /*0050*/ 	.word	0x000001b0


	//   ....[1]....
        /*0054*/ 	.word	0x000001e0


	//   ....[2]....
        /*0058*/ 	.word	0x00000510


	//   ....[3]....
        /*005c*/ 	.word	0x00000530


	//----- nvinfo : EIATTR_CRS_STACK_SIZE
	.align		4
.L_15:
        /*0060*/ 	.byte	0x04, 0x1e
        /*0062*/ 	.short	(.L_17 - .L_16)
.L_16:
        /*0064*/ 	.word	0x00000000


	//----- nvinfo : EIATTR_CBANK_PARAM_SIZE
	.align		4
.L_17:
        /*0068*/ 	.byte	0x03, 0x19
        /*006a*/ 	.short	0x0018


	//----- nvinfo : EIATTR_PARAM_CBANK
	.align		4
        /*006c*/ 	.byte	0x04, 0x0a
        /*006e*/ 	.short	(.L_19 - .L_18)
	.align		4
.L_18:
        /*0070*/ 	.word	index@(.nv.constant0._Z22HistogramPrivateKernelPcjPj)
        /*0074*/ 	.short	0x0380
        /*0076*/ 	.short	0x0018


	//----- nvinfo : EIATTR_SW_WAR
	.align		4
.L_19:
        /*0078*/ 	.byte	0x04, 0x36
        /*007a*/ 	.short	(.L_21 - .L_20)
.L_20:
        /*007c*/ 	.word	0x00000008
.L_21:


//--------------------- .nv.callgraph             --------------------------
	.section	.nv.callgraph,"",@"SHT_CUDA_CALLGRAPH"
	.align	4
	.sectionentsize	8
	.align		4
        /*0000*/ 	.word	0x00000000
	.align		4
        /*0004*/ 	.word	0xffffffff
	.align		4
        /*0008*/ 	.word	0x00000000
	.align		4
        /*000c*/ 	.word	0xfffffffe
	.align		4
        /*0010*/ 	.word	0x00000000
	.align		4
        /*0014*/ 	.word	0xfffffffd
	.align		4
        /*0018*/ 	.word	0x00000000
	.align		4
        /*001c*/ 	.word	0xfffffffc


//--------------------- .text._Z22HistogramPrivateKernelPcjPj --------------------------
	.section	.text._Z22HistogramPrivateKernelPcjPj,"ax",@progbits
	.align	128
        .global         _Z22HistogramPrivateKernelPcjPj
        .type           _Z22HistogramPrivateKernelPcjPj,@function
        .size           _Z22HistogramPrivateKernelPcjPj,(.L_x_9 - _Z22HistogramPrivateKernelPcjPj)
        .other          _Z22HistogramPrivateKernelPcjPj,@"STO_CUDA_ENTRY STV_DEFAULT"
_Z22HistogramPrivateKernelPcjPj:
.text._Z22HistogramPrivateKernelPcjPj:
[----:B------:R-:W-:Y:S01]  /*0000*/  LDC R1, c[0x0][0x37c] ;  /* 0x0000df00ff017b82 */ /* 0x000fe20000000800 */
[----:B------:R-:W0:Y:S01]  /*0010*/  S2R R7, SR_CTAID.X ;  /* 0x0000000000077919 */ /* 0x000e220000002500 */
[----:B------:R-:W1:Y:S01]  /*0020*/  LDCU UR4, c[0x0][0x360] ;  /* 0x00006c00ff0477ac */ /* 0x000e620008000800 */
[----:B------:R-:W-:Y:S01]  /*0030*/  BSSY.RECONVERGENT B0, `(.L_x_0) ;  /* 0x0000017000007945 */ /* 0x000fe20003800200 */
[----:B------:R-:W1:Y:S01]  /*0040*/  S2R R6, SR_TID.X ;  /* 0x0000000000067919 */ /* 0x000e620000002100 */
[----:B------:R-:W2:Y:S01]  /*0050*/  LDCU UR5, c[0x0][0x388] ;  /* 0x00007100ff0577ac */ /* 0x000ea20008000800 */
[----:B------:R-:W3:Y:S01]  /*0060*/  LDCU.64 UR8, c[0x0][0x358] ;  /* 0x00006b00ff0877ac */ /* 0x000ee20008000a00 */
[C---:B0-----:R-:W-:Y:S01]  /*0070*/  ISETP.NE.AND P0, PT, R7.reuse, RZ, PT ;  /* 0x000000ff0700720c */ /* 0x041fe20003f05270 */
[----:B-1----:R-:W-:-:S05]  /*0080*/  IMAD R2, R7, UR4, R6 ;  /* 0x0000000407027c24 */ /* 0x002fca000f8e0206 */
[----:B--2---:R-:W-:-:S13]  /*0090*/  ISETP.GE.U32.AND P1, PT, R2, UR5, PT ;  /* 0x0000000502007c0c */ /* 0x004fda000bf26070 */
[----:B---3--:R-:W-:Y:S05]  /*00a0*/  @P1 BRA `(.L_x_1) ;  /* 0x00000000003c1947 */ /* 0x008fea0003800000 */
[----:B------:R-:W0:Y:S02]  /*00b0*/  LDCU.64 UR4, c[0x0][0x380] ;  /* 0x00007000ff0477ac */ /* 0x000e240008000a00 */
[----:B0-----:R-:W-:-:S05]  /*00c0*/  IADD3 R2, P1, PT, R2, UR4, RZ ;  /* 0x0000000402027c10 */ /* 0x001fca000ff3e0ff */
[----:B------:R-:W-:-:S05]  /*00d0*/  IMAD.X R3, RZ, RZ, UR5, P1 ;  /* 0x00000005ff037e24 */ /* 0x000fca00088e06ff */
[----:B------:R-:W2:Y:S02]  /*00e0*/  LDG.E.U8 R2, desc[UR8][R2.64] ;  /* 0x0000000802027981 */ /* 0x000ea4000c1e1100 */
[----:B--2---:R-:W-:-:S05]  /*00f0*/  VIADD R0, R2, 0xffffff9f ;  /* 0xffffff9f02007836 */ /* 0x004fca0000000000 */
[----:B------:R-:W-:-:S04]  /*0100*/  LOP3.LUT R4, R0, 0xff, RZ, 0xc0, !PT ;  /* 0x000000ff00047812 */ /* 0x000fc800078ec0ff */
[----:B------:R-:W-:-:S13]  /*0110*/  ISETP.GT.U32.AND P1, PT, R4, 0x19, PT ;  /* 0x000000190400780c */ /* 0x000fda0003f24070 */
[----:B------:R-:W-:Y:S05]  /*0120*/  @P1 BRA `(.L_x_1) ;  /* 0x00000000001c1947 */ /* 0x000fea0003800000 */
[----:B------:R-:W0:Y:S01]  /*0130*/  LDC.64 R2, c[0x0][0x390] ;  /* 0x0000e400ff027b82 */ /* 0x000e220000000a00 */
[----:B------:R-:W-:Y:S01]  /*0140*/  LOP3.LUT R0, R0, 0xfc, RZ, 0xc0, !PT ;  /* 0x000000fc00007812 */ /* 0x000fe200078ec0ff */
[----:B------:R-:W-:-:S03]  /*0150*/  HFMA2 R9, -RZ, RZ, 0, 5.9604644775390625e-08 ;  /* 0x00000001ff097431 */ /* 0x000fc600000001ff */
[----:B------:R-:W-:-:S05]  /*0160*/  SHF.R.U32.HI R0, RZ, 0x2, R0 ;  /* 0x00000002ff007819 */ /* 0x000fca0000011600 */
[----:B------:R-:W-:-:S04]  /*0170*/  IMAD R5, R7, 0x7, R0 ;  /* 0x0000000707057824 */ /* 0x000fc800078e0200 */
[----:B0-----:R-:W-:-:S05]  /*0180*/  IMAD.WIDE.U32 R2, R5, 0x4, R2 ;  /* 0x0000000405027825 */ /* 0x001fca00078e0002 */
[----:B------:R0:W-:Y:S02]  /*0190*/  REDG.E.ADD.STRONG.GPU desc[UR8][R2.64], R9 ;  /* 0x000000090200798e */ /* 0x0001e4000c12e108 */
.L_x_1:
[----:B------:R-:W-:Y:S05]  /*01a0*/  BSYNC.RECONVERGENT B0 ;  /* 0x0000000000007941 */ /* 0x000fea0003800200 */
.L_x_0:
[----:B------:R-:W-:Y:S05]  /*01b0*/  @!P0 EXIT ;  /* 0x000000000000894d */ /* 0x000fea0003800000 */
[----:B------:R-:W-:Y:S01]  /*01c0*/  BAR.SYNC.DEFER_BLOCKING 0x0 ;  /* 0x0000000000007b1d */ /* 0x000fe20000010000 */
[----:B------:R-:W-:-:S13]  /*01d0*/  ISETP.NE.AND P0, PT, R6, RZ, PT ;  /* 0x000000ff0600720c */ /* 0x000fda0003f05270 */
[----:B------:R-:W-:Y:S05]  /*01e0*/  @P0 EXIT ;  /* 0x000000000000094d */ /* 0x000fea0003800000 */
[----:B0-----:R-:W0:Y:S01]  /*01f0*/  LDC.64 R2, c[0x0][0x390] ;  /* 0x0000e400ff027b82 */ /* 0x001e220000000a00 */
[----:B------:R-:W-:-:S04]  /*0200*/  IMAD R7, R7, 0x7, RZ ;  /* 0x0000000707077824 */ /* 0x000fc800078e02ff */
[----:B0-----:R-:W-:-:S05]  /*0210*/  IMAD.WIDE.U32 R4, R7, 0x4, R2 ;  /* 0x0000000407047825 */ /* 0x001fca00078e0002 */
[----:B------:R-:W2:Y:S01]  /*0220*/  LDG.E R11, desc[UR8][R4.64] ;  /* 0x00000008040b7981 */ /* 0x000ea2000c1e1900 */
[----:B------:R-:W-:-:S04]  /*0230*/  VIADD R9, R7, 0x1 ;  /* 0x0000000107097836 */ /* 0x000fc80000000000 */
[----:B------:R-:W-:Y:S01]  /*0240*/  IMAD.WIDE.U32 R8, R9, 0x4, R2 ;  /* 0x0000000409087825 */ /* 0x000fe200078e0002 */
[----:B--2---:R-:W-:-:S13]  /*0250*/  ISETP.NE.AND P0, PT, R11, RZ, PT ;  /* 0x000000ff0b00720c */ /* 0x004fda0003f05270 */
[----:B------:R-:W-:Y:S05]  /*0260*/  @!P0 BRA `(.L_x_2) ;  /* 0x0000000000088947 */ /* 0x000fea0003800000 */
[----:B------:R-:W0:Y:S02]  /*0270*/  LDC.64 R4, c[0x0][0x390] ;  /* 0x0000e400ff047b82 */ /* 0x000e240000000a00 */
[----:B0-----:R0:W-:Y:S02]  /*0280*/  REDG.E.ADD.STRONG.GPU desc[UR8][R4.64], R11 ;  /* 0x0000000b0400798e */ /* 0x0011e4000c12e108 */
.L_x_2:
[----:B------:R-:W2:Y:S01]  /*0290*/  LDG.E R9, desc[UR8][R8.64] ;  /* 0x0000000808097981 */ /* 0x000ea2000c1e1900 */
[----:B------:R-:W1:Y:S01]  /*02a0*/  LDCU.64 UR6, c[0x0][0x390] ;  /* 0x00007200ff0677ac */ /* 0x000e620008000a00 */
[----:B0-----:R-:W-:Y:S01]  /*02b0*/  VIADD R11, R7, 0x2 ;  /* 0x00000002070b7836 */ /* 0x001fe20000000000 */
[----:B------:R-:W-:Y:S01]  /*02c0*/  UMOV UR4, 0x4 ;  /* 0x0000000400047882 */ /* 0x000fe20000000000 */
[----:B------:R-:W-:Y:S02]  /*02d0*/  UMOV UR5, 0x0 ;  /* 0x0000000000057882 */ /* 0x000fe40000000000 */
[----:B------:R-:W-:Y:S01]  /*02e0*/  IMAD.WIDE.U32 R10, R11, 0x4, R2 ;  /* 0x000000040b0a7825 */ /* 0x000fe200078e0002 */
[----:B-1----:R-:W-:-:S04]  /*02f0*/  UIMAD.WIDE.U32 UR4, UR6, 0x1, UR4 ;  /* 0x00000001060478a5 */ /* 0x002fc8000f8e0004 */
[----:B------:R-:W-:Y:S02]  /*0300*/  UIADD3 UR6, UPT, UPT, UR5, UR7, URZ ;  /* 0x0000000705067290 */ /* 0x000fe4000fffe0ff */
[----:B------:R-:W-:Y:S01]  /*0310*/  IMAD.U32 R5, RZ, RZ, UR5 ;  /* 0x00000005ff057e24 */ /* 0x000fe2000f8e00ff */
[----:B------:R-:W-:-:S03]  /*0320*/  MOV R4, UR4 ;  /* 0x0000000400047c02 */ /* 0x000fc60008000f00 */
[----:B------:R-:W-:Y:S02]  /*0330*/  MOV R5, UR6 ;  /* 0x0000000600057c02 */ /* 0x000fe40008000f00 */
[----:B--2---:R-:W-:-:S13]  /*0340*/  ISETP.NE.AND P0, PT, R9, RZ, PT ;  /* 0x000000ff0900720c */ /* 0x004fda0003f05270 */
[----:B------:R-:W-:Y:S05]  /*0350*/  @!P0 BRA `(.L_x_3) ;  /* 0x0000000000048947 */ /* 0x000fea0003800000 */
[----:B------:R0:W-:Y:S02]  /*0360*/  REDG.E.ADD.STRONG.GPU desc[UR8][R4.64], R9 ;  /* 0x000000090400798e */ /* 0x0001e4000c12e108 */
.L_x_3:
[----:B------:R-:W2:Y:S01]  /*0370*/  LDG.E R11, desc[UR8][R10.64] ;  /* 0x000000080a0b7981 */ /* 0x000ea2000c1e1900 */
[----:B0-----:R-:W-:-:S04]  /*0380*/  VIADD R9, R7, 0x3 ;  /* 0x0000000307097836 */ /* 0x001fc80000000000 */
[----:B------:R-:W-:Y:S01]  /*0390*/  IMAD.WIDE.U32 R8, R9, 0x4, R2 ;  /* 0x0000000409087825 */ /* 0x000fe200078e0002 */
[----:B--2---:R-:W-:-:S13]  /*03a0*/  ISETP.NE.AND P0, PT, R11, RZ, PT ;  /* 0x000000ff0b00720c */ /* 0x004fda0003f05270 */
[----:B------:R-:W-:Y:S05]  /*03b0*/  @!P0 BRA `(.L_x_4) ;  /* 0x0000000000048947 */ /* 0x000fea0003800000 */
[----:B------:R0:W-:Y:S02]  /*03c0*/  REDG.E.ADD.STRONG.GPU desc[UR8][R4.64+0x4], R11 ;  /* 0x0000040b0400798e */ /* 0x0001e4000c12e108 */
.L_x_4:
[----:B------:R-:W2:Y:S01]  /*03d0*/  LDG.E R9, desc[UR8][R8.64] ;  /* 0x0000000808097981 */ /* 0x000ea2000c1e1900 */
[----:B0-----:R-:W-:-:S05]  /*03e0*/  IADD3 R11, PT, PT, R7, 0x4, RZ ;  /* 0x00000004070b7810 */ /* 0x001fca0007ffe0ff */
[----:B------:R-:W-:Y:S01]  /*03f0*/  IMAD.WIDE.U32 R10, R11, 0x4, R2 ;  /* 0x000000040b0a7825 */ /* 0x000fe200078e0002 */
[----:B--2---:R-:W-:-:S13]  /*0400*/  ISETP.NE.AND P0, PT, R9, RZ, PT ;  /* 0x000000ff0900720c */ /* 0x004fda0003f05270 */
[----:B------:R-:W-:Y:S05]  /*0410*/  @!P0 BRA `(.L_x_5) ;  /* 0x0000000000048947 */ /* 0x000fea0003800000 */
[----:B------:R0:W-:Y:S02]  /*0420*/  REDG.E.ADD.STRONG.GPU desc[UR8][R4.64+0x8], R9 ;  /* 0x000008090400798e */ /* 0x0001e4000c12e108 */
.L_x_5:
[----:B------:R-:W2:Y:S01]  /*0430*/  LDG.E R11, desc[UR8][R10.64] ;  /* 0x000000080a0b7981 */ /* 0x000ea2000c1e1900 */
[----:B0-----:R-:W-:-:S04]  /*0440*/  VIADD R9, R7, 0x5 ;  /* 0x0000000507097836 */ /* 0x001fc80000000000 */
[----:B------:R-:W-:Y:S01]  /*0450*/  IMAD.WIDE.U32 R8, R9, 0x4, R2 ;  /* 0x0000000409087825 */ /* 0x000fe200078e0002 */
[----:B--2---:R-:W-:-:S13]  /*0460*/  ISETP.NE.AND P0, PT, R11, RZ, PT ;  /* 0x000000ff0b00720c */ /* 0x004fda0003f05270 */
[----:B------:R-:W-:Y:S05]  /*0470*/  @!P0 BRA `(.L_x_6) ;  /* 0x0000000000048947 */ /* 0x000fea0003800000 */
[----:B------:R0:W-:Y:S02]  /*0480*/  REDG.E.ADD.STRONG.GPU desc[UR8][R4.64+0xc], R11 ;  /* 0x00000c0b0400798e */ /* 0x0001e4000c12e108 */
.L_x_6:
[----:B------:R-:W2:Y:S01]  /*0490*/  LDG.E R9, desc[UR8][R8.64] ;  /* 0x0000000808097981 */ /* 0x000ea2000c1e1900 */
[----:B------:R-:W-:-:S05]  /*04a0*/  IADD3 R7, PT, PT, R7, 0x6, RZ ;  /* 0x0000000607077810 */ /* 0x000fca0007ffe0ff */
[----:B------:R-:W-:Y:S01]  /*04b0*/  IMAD.WIDE.U32 R2, R7, 0x4, R2 ;  /* 0x0000000407027825 */ /* 0x000fe200078e0002 */
[----:B--2---:R-:W-:-:S13]  /*04c0*/  ISETP.NE.AND P0, PT, R9, RZ, PT ;  /* 0x000000ff0900720c */ /* 0x004fda0003f05270 */
[----:B------:R-:W-:Y:S05]  /*04d0*/  @!P0 BRA `(.L_x_7) ;  /* 0x0000000000048947 */ /* 0x000fea0003800000 */
[----:B------:R1:W-:Y:S02]  /*04e0*/  REDG.E.ADD.STRONG.GPU desc[UR8][R4.64+0x10], R9 ;  /* 0x000010090400798e */ /* 0x0003e4000c12e108 */
.L_x_7:
[----:B------:R-:W2:Y:S02]  /*04f0*/  LDG.E R3, desc[UR8][R2.64] ;  /* 0x0000000802037981 */ /* 0x000ea4000c1e1900 */
[----:B--2---:R-:W-:-:S13]  /*0500*/  ISETP.NE.AND P0, PT, R3, RZ, PT ;  /* 0x000000ff0300720c */ /* 0x004fda0003f05270 */
[----:B------:R-:W-:Y:S05]  /*0510*/  @!P0 EXIT ;  /* 0x000000000000894d */ /* 0x000fea0003800000 */
[----:B------:R-:W-:Y:S01]  /*0520*/  REDG.E.ADD.STRONG.GPU desc[UR8][R4.64+0x14], R3 ;  /* 0x000014030400798e */ /* 0x000fe2000c12e108 */
[----:B------:R-:W-:Y:S05]  /*0530*/  EXIT ;  /* 0x000000000000794d */ /* 0x000fea0003800000 */
.L_x_8:
[----:B------:R-:W-:-:S00]  /*0540*/  BRA `(.L_x_8) ;  /* 0xfffffffc00fc7947 */ /* 0x000fc0000383ffff */
[----:B------:R-:W-:-:S00]  /*0550*/  NOP ;  /* 0x0000000000007918 */ /* 0x000fc00000000000 */
        /* <DEDUP_REMOVED lines=10> */
.L_x_9:


//--------------------- .nv.shared.reserved.0     --------------------------
	.section	.nv.shared.reserved.0,"aw",@nobits
	.weak		__nv_reservedSMEM_offset_0_alias
	.size		__nv_reservedSMEM_offset_0_alias, 0, 64
	.other		__nv_reservedSMEM_offset_0_alias,@"STO_CUDA_RESERVED_SHARED STV_DEFAULT"
__nv_reservedSMEM_offset_0_alias:
	.zero		0
	.zero		64


//--------------------- .nv.constant0._Z22HistogramPrivateKernelPcjPj --------------------------
	.section	.nv.constant0._Z22HistogramPrivateKernelPcjPj,"a",@progbits
	.sectionflags	@""
	.align	4
.nv.constant0._Z22HistogramPrivateKernelPcjPj:
	.zero		920


//--------------------- SYMBOLS --------------------------

	.type		.nv.reservedSmem.offset0,@object
	.size		.nv.reservedSmem.offset0,0x4
